	.headerflags	@"EF_CUDA_TEXMODE_UNIFIED EF_CUDA_64BIT_ADDRESS EF_CUDA_ACCELERATORS EF_CUDA_SM90 EF_CUDA_VIRTUAL_SM(EF_CUDA_SM90)"
	.elftype	@"ET_EXEC"


//--------------------- .nv.info                  --------------------------
	.section	.nv.info,"",@"SHT_CUDA_INFO"
	.align	4


	//----- nvinfo : EIATTR_REGCOUNT
	.align		4
        /*0000*/ 	.byte	0x04, 0x2f
        /*0002*/ 	.short	(.L_1 - .L_0)
	.align		4
.L_0:
        /*0004*/ 	.word	index@(triton_poi_fused_convolution_5)
        /*0008*/ 	.word	0x00000012


	//----- nvinfo : EIATTR_MIN_STACK_SIZE
	.align		4
.L_1:
        /*000c*/ 	.byte	0x04, 0x12
        /*000e*/ 	.short	(.L_3 - .L_2)
	.align		4
.L_2:
        /*0010*/ 	.word	index@(triton_poi_fused_convolution_5)
        /*0014*/ 	.word	0x00000000


	//----- nvinfo : EIATTR_FRAME_SIZE
	.align		4
.L_3:
        /*0018*/ 	.byte	0x04, 0x11
        /*001a*/ 	.short	(.L_5 - .L_4)
	.align		4
.L_4:
        /*001c*/ 	.word	index@(triton_poi_fused_convolution_5)
        /*0020*/ 	.word	0x00000000


	//----- nvinfo : EIATTR_MIN_STACK_SIZE
	.align		4
.L_5:
        /*0024*/ 	.byte	0x04, 0x12
        /*0026*/ 	.short	(.L_7 - .L_6)
	.align		4
.L_6:
        /*0028*/ 	.word	index@(triton_poi_fused_convolution_5)
        /*002c*/ 	.word	0x00000000
.L_7:


//--------------------- .nv.info.triton_poi_fused_convolution_5 --------------------------
	.section	.nv.info.triton_poi_fused_convolution_5,"",@"SHT_CUDA_INFO"
	.sectionflags	@""
	.align	4


	//----- nvinfo : EIATTR_CUDA_API_VERSION
	.align		4
        /*0000*/ 	.byte	0x04, 0x37
        /*0002*/ 	.short	(.L_9 - .L_8)
.L_8:
        /*0004*/ 	.word	0x0000007c


	//----- nvinfo : EIATTR_KPARAM_INFO
	.align		4
.L_9:
        /*0008*/ 	.byte	0x04, 0x17
        /*000a*/ 	.short	(.L_11 - .L_10)
.L_10:
        /*000c*/ 	.word	0x00000000
        /*0010*/ 	.short	0x0002
        /*0012*/ 	.short	0x0010
        /*0014*/ 	.byte	0x00, 0xf0, 0x11, 0x00


	//----- nvinfo : EIATTR_KPARAM_INFO
	.align		4
.L_11:
        /*0018*/ 	.byte	0x04, 0x17
        /*001a*/ 	.short	(.L_13 - .L_12)
.L_12:
        /*001c*/ 	.word	0x00000000
        /*0020*/ 	.short	0x0001
        /*0022*/ 	.short	0x0008
        /*0024*/ 	.byte	0x00, 0xf4, 0x21, 0x00


	//----- nvinfo : EIATTR_KPARAM_INFO
	.align		4
.L_13:
        /*0028*/ 	.byte	0x04, 0x17
        /*002a*/ 	.short	(.L_15 - .L_14)
.L_14:
        /*002c*/ 	.word	0x00000000
        /*0030*/ 	.short	0x0000
        /*0032*/ 	.short	0x0000
        /*0034*/ 	.byte	0x00, 0xf4, 0x21, 0x00


	//----- nvinfo : EIATTR_SPARSE_MMA_MASK
	.align		4
.L_15:
        /*0038*/ 	.byte	0x03, 0x50
        /*003a*/ 	.short	0x0000


	//----- nvinfo : EIATTR_MAXREG_COUNT
	.align		4
        /*003c*/ 	.byte	0x03, 0x1b
        /*003e*/ 	.short	0x00ff


	//----- nvinfo : EIATTR_EXIT_INSTR_OFFSETS
	.align		4
        /*0040*/ 	.byte	0x04, 0x1c
        /*0042*/ 	.short	(.L_17 - .L_16)


	//   ....[0]....
.L_16:
        /*0044*/ 	.word	0x000001d0


	//----- nvinfo : EIATTR_REQNTID
	.align		4
.L_17:
        /*0048*/ 	.byte	0x04, 0x10
        /*004a*/ 	.short	(.L_19 - .L_18)
.L_18:
        /*004c*/ 	.word	0x00000080
        /*0050*/ 	.word	0x00000001
        /*0054*/ 	.word	0x00000001


	//----- nvinfo : EIATTR_CBANK_PARAM_SIZE
	.align		4
.L_19:
        /*0058*/ 	.byte	0x03, 0x19
        /*005a*/ 	.short	0x0014


	//----- nvinfo : EIATTR_PARAM_CBANK
	.align		4
        /*005c*/ 	.byte	0x04, 0x0a
        /*005e*/ 	.short	(.L_21 - .L_20)
	.align		4
.L_20:
        /*0060*/ 	.word	index@(.nv.constant0.triton_poi_fused_convolution_5)
        /*0064*/ 	.short	0x0210
        /*0066*/ 	.short	0x0014


	//----- nvinfo : EIATTR_SW_WAR
	.align		4
.L_21:
        /*0068*/ 	.byte	0x04, 0x36
        /*006a*/ 	.short	(.L_23 - .L_22)
.L_22:
        /*006c*/ 	.word	0x00000008
.L_23:


//--------------------- .nv.callgraph             --------------------------
	.section	.nv.callgraph,"",@"SHT_CUDA_CALLGRAPH"
	.align	4
	.sectionentsize	8
	.align		4
        /*0000*/ 	.word	0x00000000
	.align		4
        /*0004*/ 	.word	0xffffffff
	.align		4
        /*0008*/ 	.word	0x00000000
	.align		4
        /*000c*/ 	.word	0xfffffffe
	.align		4
        /*0010*/ 	.word	0x00000000
	.align		4
        /*0014*/ 	.word	0xfffffffd
	.align		4
        /*0018*/ 	.word	0x00000000
	.align		4
        /*001c*/ 	.word	0xfffffffc


//--------------------- .text.triton_poi_fused_convolution_5 --------------------------
	.section	.text.triton_poi_fused_convolution_5,"ax",@progbits
	.align	128
        .global         triton_poi_fused_convolution_5
        .type           triton_poi_fused_convolution_5,@function
        .size           triton_poi_fused_convolution_5,(.L_x_1 - triton_poi_fused_convolution_5)
        .other          triton_poi_fused_convolution_5,@"STO_CUDA_ENTRY STV_DEFAULT"
triton_poi_fused_convolution_5:
.text.triton_poi_fused_convolution_5:
[----:B------:R-:W-:Y:S01]  /*0000*/  LDC R1, c[0x0][0x28] ;  /* 0x00000a00ff017b82 */ /* 0x000fe20000000800 */
[----:B------:R-:W1:Y:S07]  /*0010*/  S2R R0, SR_TID.X ;  /* 0x0000000000007919 */ /* 0x000e6e0000002100 */
[----:B------:R-:W2:Y:S01]  /*0020*/  LDC.64 R4, c[0x0][0x218] ;  /* 0x00008600ff047b82 */ /* 0x000ea20000000a00 */
[----:B------:R-:W-:Y:S01]  /*0030*/  ULDC.64 UR4, c[0x0][0x208] ;  /* 0x0000820000047ab9 */ /* 0x000fe20000000a00 */
[----:B------:R-:W3:Y:S06]  /*0040*/  S2R R7, SR_CTAID.X ;  /* 0x0000000000077919 */ /* 0x000eec0000002500 */
[----:B------:R-:W4:Y:S01]  /*0050*/  LDC.64 R2, c[0x0][0x210] ;  /* 0x00008400ff027b82 */ /* 0x000f220000000a00 */
[----:B-1----:R-:W-:-:S04]  /*0060*/  SHF.L.U32 R0, R0, 0x2, RZ ;  /* 0x0000000200007819 */ /* 0x002fc800000006ff */
[----:B------:R-:W-:Y:S02]  /*0070*/  LOP3.LUT R0, R0, 0x1fc, RZ, 0xc0, !PT ;  /* 0x000001fc00007812 */ /* 0x000fe400078ec0ff */
[----:B---3--:R-:W-:Y:S02]  /*0080*/  SHF.R.S32.HI R6, RZ, 0x15, R7 ;  /* 0x00000015ff067819 */ /* 0x008fe40000011407 */
[----:B------:R-:W-:Y:S02]  /*0090*/  LEA R7, R7, R0, 0xa ;  /* 0x0000000007077211 */ /* 0x000fe400078e50ff */
[----:B------:R-:W-:-:S03]  /*00a0*/  SGXT R0, R6, 0x1 ;  /* 0x000000010600781a */ /* 0x000fc60000000200 */
[----:B----4-:R-:W-:Y:S01]  /*00b0*/  IMAD.WIDE R2, R7, 0x4, R2 ;  /* 0x0000000407027825 */ /* 0x010fe200078e0202 */
[----:B------:R-:W-:-:S04]  /*00c0*/  LEA.HI R0, R0, R7, RZ, 0x5 ;  /* 0x0000000700007211 */ /* 0x000fc800078f28ff */
[----:B------:R-:W-:Y:S01]  /*00d0*/  LOP3.LUT R0, R0, 0xffffffe0, RZ, 0xc0, !PT ;  /* 0xffffffe000007812 */ /* 0x000fe200078ec0ff */
[----:B------:R-:W3:Y:S03]  /*00e0*/  LDG.E.128 R12, desc[UR4][R2.64+0x800] ;  /* 0x00080004020c7981 */ /* 0x000ee6000c1e1d00 */
[----:B------:R-:W-:-:S05]  /*00f0*/  IADD3 R9, R7, -R0, RZ ;  /* 0x8000000007097210 */ /* 0x000fca0007ffe0ff */
[----:B--2---:R-:W-:Y:S02]  /*0100*/  IMAD.WIDE R4, R9, 0x4, R4 ;  /* 0x0000000409047825 */ /* 0x004fe400078e0204 */
[----:B------:R-:W2:Y:S04]  /*0110*/  LDG.E.128 R8, desc[UR4][R2.64] ;  /* 0x0000000402087981 */ /* 0x000ea8000c1e1d00 */
[----:B------:R-:W2:Y:S02]  /*0120*/  LDG.E.EL.128 R4, desc[UR4][R4.64] ;  /* 0x0000000404047981 */ /* 0x000ea4000c2e1d00 */
[--C-:B--2---:R-:W-:Y:S01]  /*0130*/  FADD R8, R8, R4.reuse ;  /* 0x0000000408087221 */ /* 0x104fe20000000000 */
[----:B---3--:R-:W-:Y:S01]  /*0140*/  FADD R12, R12, R4 ;  /* 0x000000040c0c7221 */ /* 0x008fe20000000000 */
[--C-:B------:R-:W-:Y:S01]  /*0150*/  FADD R9, R9, R5.reuse ;  /* 0x0000000509097221 */ /* 0x100fe20000000000 */
[----:B------:R-:W-:Y:S01]  /*0160*/  FADD R13, R13, R5 ;  /* 0x000000050d0d7221 */ /* 0x000fe20000000000 */
[--C-:B------:R-:W-:Y:S01]  /*0170*/  FADD R10, R10, R6.reuse ;  /* 0x000000060a0a7221 */ /* 0x100fe20000000000 */
[----:B------:R-:W-:Y:S01]  /*0180*/  FADD R14, R14, R6 ;  /* 0x000000060e0e7221 */ /* 0x000fe20000000000 */
[--C-:B------:R-:W-:Y:S01]  /*0190*/  FADD R11, R11, R7.reuse ;  /* 0x000000070b0b7221 */ /* 0x100fe20000000000 */
[----:B------:R-:W-:-:S04]  /*01a0*/  FADD R15, R15, R7 ;  /* 0x000000070f0f7221 */ /* 0x000fc80000000000 */
[----:B------:R-:W-:Y:S04]  /*01b0*/  STG.E.128 desc[UR4][R2.64], R8 ;  /* 0x0000000802007986 */ /* 0x000fe8000c101d04 */
[----:B------:R-:W-:Y:S01]  /*01c0*/  STG.E.128 desc[UR4][R2.64+0x800], R12 ;  /* 0x0008000c02007986 */ /* 0x000fe2000c101d04 */
[----:B------:R-:W-:Y:S05]  /*01d0*/  EXIT ;  /* 0x000000000000794d */ /* 0x000fea0003800000 */
.L_x_0:
[----:B------:R-:W-:-:S00]  /*01e0*/  BRA `(.L_x_0) ;  /* 0xfffffffc00fc7947 */ /* 0x000fc0000383ffff */
[----:B------:R-:W-:-:S00]  /*01f0*/  NOP ;  /* 0x0000000000007918 */ /* 0x000fc00000000000 */
        /* <DEDUP_REMOVED lines=8> */
.L_x_1:


//--------------------- .nv.constant0.triton_poi_fused_convolution_5 --------------------------
	.section	.nv.constant0.triton_poi_fused_convolution_5,"a",@progbits
	.sectionflags	@""
	.align	4
.nv.constant0.triton_poi_fused_convolution_5:
	.zero		548
